//
// Generated by NVIDIA NVVM Compiler
//
// Compiler Build ID: CL-36424714
// Cuda compilation tools, release 13.0, V13.0.88
// Based on NVVM 20.0.0
//

.version 9.0
.target sm_100
.address_size 64

	// .globl	_Z7bfs_gpuP6vertexPiPbS2_S1_S2_
.extern .func  (.param .b32 func_retval0) vprintf
(
	.param .b64 vprintf_param_0,
	.param .b64 vprintf_param_1
)
;
.global .align 1 .b8 $str[4] = {37, 100, 32};

.visible .entry _Z7bfs_gpuP6vertexPiPbS2_S1_S2_(
	.param .u64 .ptr .align 1 _Z7bfs_gpuP6vertexPiPbS2_S1_S2__param_0,
	.param .u64 .ptr .align 1 _Z7bfs_gpuP6vertexPiPbS2_S1_S2__param_1,
	.param .u64 .ptr .align 1 _Z7bfs_gpuP6vertexPiPbS2_S1_S2__param_2,
	.param .u64 .ptr .align 1 _Z7bfs_gpuP6vertexPiPbS2_S1_S2__param_3,
	.param .u64 .ptr .align 1 _Z7bfs_gpuP6vertexPiPbS2_S1_S2__param_4,
	.param .u64 .ptr .align 1 _Z7bfs_gpuP6vertexPiPbS2_S1_S2__param_5
)
{
	.local .align 8 .b8 	__local_depot0[8];
	.reg .b64 	%SP;
	.reg .b64 	%SPL;
	.reg .pred 	%p<14>;
	.reg .b16 	%rs<21>;
	.reg .b32 	%r<42>;
	.reg .b64 	%rd<60>;

	mov.u64 	%SPL, __local_depot0;
	cvta.local.u64 	%SP, %SPL;
	ld.param.u64 	%rd11, [_Z7bfs_gpuP6vertexPiPbS2_S1_S2__param_0];
	ld.param.u64 	%rd12, [_Z7bfs_gpuP6vertexPiPbS2_S1_S2__param_1];
	ld.param.u64 	%rd13, [_Z7bfs_gpuP6vertexPiPbS2_S1_S2__param_2];
	ld.param.u64 	%rd14, [_Z7bfs_gpuP6vertexPiPbS2_S1_S2__param_3];
	ld.param.u64 	%rd15, [_Z7bfs_gpuP6vertexPiPbS2_S1_S2__param_4];
	ld.param.u64 	%rd16, [_Z7bfs_gpuP6vertexPiPbS2_S1_S2__param_5];
	cvta.to.global.u64 	%rd1, %rd15;
	cvta.to.global.u64 	%rd2, %rd12;
	cvta.to.global.u64 	%rd3, %rd14;
	cvta.to.global.u64 	%rd4, %rd13;
	cvta.to.global.u64 	%rd5, %rd16;
	mov.u32 	%r19, %tid.x;
	mov.u32 	%r20, %ctaid.x;
	mov.u32 	%r21, %ntid.x;
	mad.lo.s32 	%r1, %r20, %r21, %r19;
	setp.lt.s32 	%p1, %r1, 6;
	@%p1 bra 	$L__BB0_2;
	mov.b16 	%rs1, 0;
	st.global.u8 	[%rd5], %rs1;
$L__BB0_2:
	cvt.s64.s32 	%rd17, %r1;
	add.s64 	%rd6, %rd4, %rd17;
	ld.global.u8 	%rs2, [%rd6];
	setp.ne.s16 	%p2, %rs2, 1;
	@%p2 bra 	$L__BB0_21;
	add.s64 	%rd7, %rd3, %rd17;
	ld.global.u8 	%rs3, [%rd7];
	setp.ne.s16 	%p3, %rs3, 0;
	@%p3 bra 	$L__BB0_21;
	add.u64 	%rd19, %SP, 0;
	add.u64 	%rd20, %SPL, 0;
	st.local.u32 	[%rd20], %r1;
	mov.u64 	%rd21, $str;
	cvta.global.u64 	%rd22, %rd21;
	{ // callseq 0, 0
	.param .b64 param0;
	st.param.b64 	[param0], %rd22;
	.param .b64 param1;
	st.param.b64 	[param1], %rd19;
	.param .b32 retval0;
	call.uni (retval0), 
	vprintf, 
	(
	param0, 
	param1
	);
	ld.param.b32 	%r22, [retval0];
	} // callseq 0
	mov.b16 	%rs4, 0;
	st.global.u8 	[%rd6], %rs4;
	mov.b16 	%rs5, 1;
	st.global.u8 	[%rd7], %rs5;
	bar.sync 	0;
	cvta.to.global.u64 	%rd23, %rd11;
	mul.wide.s32 	%rd24, %r1, 8;
	add.s64 	%rd25, %rd23, %rd24;
	ld.global.u32 	%r2, [%rd25];
	ld.global.u32 	%r24, [%rd25+4];
	add.s32 	%r3, %r24, %r2;
	setp.lt.s32 	%p4, %r24, 1;
	@%p4 bra 	$L__BB0_21;
	mul.wide.s32 	%rd26, %r1, 4;
	add.s64 	%rd8, %rd1, %rd26;
	add.s32 	%r25, %r2, 1;
	max.s32 	%r4, %r3, %r25;
	sub.s32 	%r26, %r4, %r2;
	and.b32  	%r5, %r26, 3;
	setp.eq.s32 	%p5, %r5, 0;
	mov.u32 	%r40, %r2;
	@%p5 bra 	$L__BB0_10;
	neg.s32 	%r38, %r5;
	mov.u32 	%r40, %r2;
$L__BB0_7:
	.pragma "nounroll";
	mul.wide.s32 	%rd27, %r40, 4;
	add.s64 	%rd28, %rd2, %rd27;
	ld.global.u32 	%r9, [%rd28];
	cvt.s64.s32 	%rd29, %r9;
	add.s64 	%rd30, %rd3, %rd29;
	ld.global.u8 	%rs6, [%rd30];
	setp.ne.s16 	%p6, %rs6, 0;
	@%p6 bra 	$L__BB0_9;
	ld.global.u32 	%r27, [%rd8];
	add.s32 	%r28, %r27, 1;
	mul.wide.s32 	%rd32, %r9, 4;
	add.s64 	%rd33, %rd1, %rd32;
	st.global.u32 	[%rd33], %r28;
	add.s64 	%rd34, %rd4, %rd29;
	mov.b16 	%rs7, 1;
	st.global.u8 	[%rd34], %rs7;
	mov.b16 	%rs8, 0;
	st.global.u8 	[%rd5], %rs8;
$L__BB0_9:
	add.s32 	%r40, %r40, 1;
	add.s32 	%r38, %r38, 1;
	setp.ne.s32 	%p7, %r38, 0;
	@%p7 bra 	$L__BB0_7;
$L__BB0_10:
	sub.s32 	%r29, %r2, %r4;
	setp.gt.u32 	%p8, %r29, -4;
	@%p8 bra 	$L__BB0_21;
	add.s64 	%rd9, %rd2, 8;
$L__BB0_12:
	mul.wide.s32 	%rd35, %r40, 4;
	add.s64 	%rd10, %rd9, %rd35;
	ld.global.u32 	%r14, [%rd10+-8];
	cvt.s64.s32 	%rd36, %r14;
	add.s64 	%rd37, %rd3, %rd36;
	ld.global.u8 	%rs9, [%rd37];
	setp.ne.s16 	%p9, %rs9, 0;
	@%p9 bra 	$L__BB0_14;
	ld.global.u32 	%r30, [%rd8];
	add.s32 	%r31, %r30, 1;
	mul.wide.s32 	%rd39, %r14, 4;
	add.s64 	%rd40, %rd1, %rd39;
	st.global.u32 	[%rd40], %r31;
	add.s64 	%rd41, %rd4, %rd36;
	mov.b16 	%rs10, 1;
	st.global.u8 	[%rd41], %rs10;
	mov.b16 	%rs11, 0;
	st.global.u8 	[%rd5], %rs11;
$L__BB0_14:
	ld.global.u32 	%r15, [%rd10+-4];
	cvt.s64.s32 	%rd42, %r15;
	add.s64 	%rd43, %rd3, %rd42;
	ld.global.u8 	%rs12, [%rd43];
	setp.ne.s16 	%p10, %rs12, 0;
	@%p10 bra 	$L__BB0_16;
	ld.global.u32 	%r32, [%rd8];
	add.s32 	%r33, %r32, 1;
	mul.wide.s32 	%rd45, %r15, 4;
	add.s64 	%rd46, %rd1, %rd45;
	st.global.u32 	[%rd46], %r33;
	add.s64 	%rd47, %rd4, %rd42;
	mov.b16 	%rs13, 1;
	st.global.u8 	[%rd47], %rs13;
	mov.b16 	%rs14, 0;
	st.global.u8 	[%rd5], %rs14;
$L__BB0_16:
	ld.global.u32 	%r16, [%rd10];
	cvt.s64.s32 	%rd48, %r16;
	add.s64 	%rd49, %rd3, %rd48;
	ld.global.u8 	%rs15, [%rd49];
	setp.ne.s16 	%p11, %rs15, 0;
	@%p11 bra 	$L__BB0_18;
	ld.global.u32 	%r34, [%rd8];
	add.s32 	%r35, %r34, 1;
	mul.wide.s32 	%rd51, %r16, 4;
	add.s64 	%rd52, %rd1, %rd51;
	st.global.u32 	[%rd52], %r35;
	add.s64 	%rd53, %rd4, %rd48;
	mov.b16 	%rs16, 1;
	st.global.u8 	[%rd53], %rs16;
	mov.b16 	%rs17, 0;
	st.global.u8 	[%rd5], %rs17;
$L__BB0_18:
	ld.global.u32 	%r17, [%rd10+4];
	cvt.s64.s32 	%rd54, %r17;
	add.s64 	%rd55, %rd3, %rd54;
	ld.global.u8 	%rs18, [%rd55];
	setp.ne.s16 	%p12, %rs18, 0;
	@%p12 bra 	$L__BB0_20;
	ld.global.u32 	%r36, [%rd8];
	add.s32 	%r37, %r36, 1;
	mul.wide.s32 	%rd57, %r17, 4;
	add.s64 	%rd58, %rd1, %rd57;
	st.global.u32 	[%rd58], %r37;
	add.s64 	%rd59, %rd4, %rd54;
	mov.b16 	%rs19, 1;
	st.global.u8 	[%rd59], %rs19;
	mov.b16 	%rs20, 0;
	st.global.u8 	[%rd5], %rs20;
$L__BB0_20:
	add.s32 	%r40, %r40, 4;
	setp.lt.s32 	%p13, %r40, %r3;
	@%p13 bra 	$L__BB0_12;
$L__BB0_21:
	ret;

}


// ===== COMPILED SASS (sm_100) =====

	.target	sm_100

	.elftype	@"ET_EXEC"


//--------------------- .note.nv.tkinfo           --------------------------
	.section	.note.nv.tkinfo,"",@"SHT_NOTE"
	.sectionflags	@"SHF_NOTE_NV_TKINFO"
	.tkinfo
        /*0018*/ 	.word	0x00000002
        /*0030*/ 	.string	""
        /*0030*/ 	.string	"ptxas"
        /*0030*/ 	.string	"Cuda compilation tools, release 13.0, V13.0.88"
        /*0030*/ 	.string	"Build cuda_13.0.r13.0/compiler.36424714_0"
        /*0030*/ 	.string	"-arch sm_100 -m 64 "



//--------------------- .note.nv.cuinfo           --------------------------
	.section	.note.nv.cuinfo,"",@"SHT_NOTE"
	.sectionflags	@"SHF_NOTE_NV_CUINFO"
        /*0018*/ 	.short	0x0002
        /*001a*/ 	.short	0x0064
        /*001c*/ 	.short	0x0082
	.zero		2


//--------------------- .nv.info                  --------------------------
	.section	.nv.info,"",@"SHT_CUDA_INFO"
	.align	4


	//----- nvinfo : EIATTR_REGCOUNT
	.align		4
        /*0000*/ 	.byte	0x04, 0x2f
        /*0002*/ 	.short	(.L_2 - .L_1)
	.align		4
.L_1:
        /*0004*/ 	.word	index@(_Z7bfs_gpuP6vertexPiPbS2_S1_S2_)
        /*0008*/ 	.word	0x00000018


	//----- nvinfo : EIATTR_FRAME_SIZE
	.align		4
.L_2:
        /*000c*/ 	.byte	0x04, 0x11
        /*000e*/ 	.short	(.L_4 - .L_3)
	.align		4
.L_3:
        /*0010*/ 	.word	index@(_Z7bfs_gpuP6vertexPiPbS2_S1_S2_)
        /*0014*/ 	.word	0x00000008


	//----- nvinfo : EIATTR_MIN_STACK_SIZE
	.align		4
.L_4:
        /*0018*/ 	.byte	0x04, 0x12
        /*001a*/ 	.short	(.L_6 - .L_5)
	.align		4
.L_5:
        /*001c*/ 	.word	index@(_Z7bfs_gpuP6vertexPiPbS2_S1_S2_)
        /*0020*/ 	.word	0x00000008
.L_6:


//--------------------- .nv.compat                --------------------------
	.section	.nv.compat,"",@"SHT_CUDA_COMPAT_INFO"
	.align	4
        /*0000*/ 	.byte	0x02, 0x09, 0x00, 0x00, 0x02, 0x02, 0x01, 0x00, 0x02, 0x05, 0x05, 0x00, 0x03, 0x07, 0x01, 0x01
        /*0010*/ 	.byte	0x02, 0x03, 0x00, 0x00, 0x02, 0x06, 0x01, 0x00, 0x04, 0x0b, 0x08, 0x00, 0x09, 0x00, 0x00, 0x00
        /*0020*/ 	.byte	0x00, 0x00, 0x00, 0x00


//--------------------- .nv.info._Z7bfs_gpuP6vertexPiPbS2_S1_S2_ --------------------------
	.section	.nv.info._Z7bfs_gpuP6vertexPiPbS2_S1_S2_,"",@"SHT_CUDA_INFO"
	.sectionflags	@""
	.align	4


	//----- nvinfo : EIATTR_CUDA_API_VERSION
	.align		4
        /*0000*/ 	.byte	0x04, 0x37
        /*0002*/ 	.short	(.L_8 - .L_7)
.L_7:
        /*0004*/ 	.word	0x00000082


	//----- nvinfo : EIATTR_KPARAM_INFO
	.align		4
.L_8:
        /*0008*/ 	.byte	0x04, 0x17
        /*000a*/ 	.short	(.L_10 - .L_9)
.L_9:
        /*000c*/ 	.word	0x00000000
        /*0010*/ 	.short	0x0005
        /*0012*/ 	.short	0x0028
        /*0014*/ 	.byte	0x00, 0xf5, 0x21, 0x00


	//----- nvinfo : EIATTR_KPARAM_INFO
	.align		4
.L_10:
        /*0018*/ 	.byte	0x04, 0x17
        /*001a*/ 	.short	(.L_12 - .L_11)
.L_11:
        /*001c*/ 	.word	0x00000000
        /*0020*/ 	.short	0x0004
        /*0022*/ 	.short	0x0020
        /*0024*/ 	.byte	0x00, 0xf5, 0x21, 0x00


	//----- nvinfo : EIATTR_KPARAM_INFO
	.align		4
.L_12:
        /*0028*/ 	.byte	0x04, 0x17
        /*002a*/ 	.short	(.L_14 - .L_13)
.L_13:
        /*002c*/ 	.word	0x00000000
        /*0030*/ 	.short	0x0003
        /*0032*/ 	.short	0x0018
        /*0034*/ 	.byte	0x00, 0xf5, 0x21, 0x00


	//----- nvinfo : EIATTR_KPARAM_INFO
	.align		4
.L_14:
        /*0038*/ 	.byte	0x04, 0x17
        /*003a*/ 	.short	(.L_16 - .L_15)
.L_15:
        /*003c*/ 	.word	0x00000000
        /*0040*/ 	.short	0x0002
        /*0042*/ 	.short	0x0010
        /*0044*/ 	.byte	0x00, 0xf5, 0x21, 0x00


	//----- nvinfo : EIATTR_KPARAM_INFO
	.align		4
.L_16:
        /*0048*/ 	.byte	0x04, 0x17
        /*004a*/ 	.short	(.L_18 - .L_17)
.L_17:
        /*004c*/ 	.word	0x00000000
        /*0050*/ 	.short	0x0001
        /*0052*/ 	.short	0x0008
        /*0054*/ 	.byte	0x00, 0xf5, 0x21, 0x00


	//----- nvinfo : EIATTR_KPARAM_INFO
	.align		4
.L_18:
        /*0058*/ 	.byte	0x04, 0x17
        /*005a*/ 	.short	(.L_20 - .L_19)
.L_19:
        /*005c*/ 	.word	0x00000000
        /*0060*/ 	.short	0x0000
        /*0062*/ 	.short	0x0000
        /*0064*/ 	.byte	0x00, 0xf5, 0x21, 0x00


	//----- nvinfo : EIATTR_SPARSE_MMA_MASK
	.align		4
.L_20:
        /*0068*/ 	.byte	0x03, 0x50
        /*006a*/ 	.short	0x0000


	//----- nvinfo : EIATTR_MAXREG_COUNT
	.align		4
        /*006c*/ 	.byte	0x03, 0x1b
        /*006e*/ 	.short	0x00ff


	//----- nvinfo : EIATTR_NUM_BARRIERS
	.align		4
        /*0070*/ 	.byte	0x02, 0x4c
        /*0072*/ 	.byte	0x01
	.zero		1


	//----- nvinfo : EIATTR_EXTERNS
	.align		4
        /*0074*/ 	.byte	0x04, 0x0f
        /*0076*/ 	.short	(.L_22 - .L_21)


	//   ....[0]....
	.align		4
.L_21:
        /*0078*/ 	.word	index@(vprintf)


	//----- nvinfo : EIATTR_MERCURY_ISA_VERSION
	.align		4
.L_22:
        /*007c*/ 	.byte	0x03, 0x5f
        /*007e*/ 	.short	0x0101


	//----- nvinfo : EIATTR_VRC_CTA_INIT_COUNT
	.align		4
        /*0080*/ 	.byte	0x02, 0x4a
	.zero		1
	.zero		1


	//----- nvinfo : EIATTR_SYSCALL_OFFSETS
	.align		4
        /*0084*/ 	.byte	0x04, 0x46
        /*0086*/ 	.short	(.L_24 - .L_23)


	//   ....[0]....
.L_23:
        /*0088*/ 	.word	0x00000220


	//----- nvinfo : EIATTR_EXIT_INSTR_OFFSETS
	.align		4
.L_24:
        /*008c*/ 	.byte	0x04, 0x1c
        /*008e*/ 	.short	(.L_26 - .L_25)


	//   ....[0]....
.L_25:
        /*0090*/ 	.word	0x00000140


	//   ....[1]....
        /*0094*/ 	.word	0x000001a0


	//   ....[2]....
        /*0098*/ 	.word	0x000002c0


	//   ....[3]....
        /*009c*/ 	.word	0x00000560


	//   ....[4]....
        /*00a0*/ 	.word	0x00000ad0


	//----- nvinfo : EIATTR_CRS_STACK_SIZE
	.align		4
.L_26:
        /*00a4*/ 	.byte	0x04, 0x1e
        /*00a6*/ 	.short	(.L_28 - .L_27)
.L_27:
        /*00a8*/ 	.word	0x00000000


	//----- nvinfo : EIATTR_CBANK_PARAM_SIZE
	.align		4
.L_28:
        /*00ac*/ 	.byte	0x03, 0x19
        /*00ae*/ 	.short	0x0030


	//----- nvinfo : EIATTR_PARAM_CBANK
	.align		4
        /*00b0*/ 	.byte	0x04, 0x0a
        /*00b2*/ 	.short	(.L_30 - .L_29)
	.align		4
.L_29:
        /*00b4*/ 	.word	index@(.nv.constant0._Z7bfs_gpuP6vertexPiPbS2_S1_S2_)
        /*00b8*/ 	.short	0x0380
        /*00ba*/ 	.short	0x0030


	//----- nvinfo : EIATTR_SW_WAR
	.align		4
.L_30:
        /*00bc*/ 	.byte	0x04, 0x36
        /*00be*/ 	.short	(.L_32 - .L_31)
.L_31:
        /*00c0*/ 	.word	0x00000008
.L_32:


//--------------------- .nv.callgraph             --------------------------
	.section	.nv.callgraph,"",@"SHT_CUDA_CALLGRAPH"
	.align	4
	.sectionentsize	8
	.align		4
        /*0000*/ 	.word	0x00000000
	.align		4
        /*0004*/ 	.word	0xffffffff
	.align		4
        /*0008*/ 	.word	index@(_Z7bfs_gpuP6vertexPiPbS2_S1_S2_)
	.align		4
        /*000c*/ 	.word	index@(vprintf)
	.align		4
        /*0010*/ 	.word	0x00000000
	.align		4
        /*0014*/ 	.word	0xfffffffe
	.align		4
        /*0018*/ 	.word	0x00000000
	.align		4
        /*001c*/ 	.word	0xfffffffd
	.align		4
        /*0020*/ 	.word	0x00000000
	.align		4
        /*0024*/ 	.word	0xfffffffc


//--------------------- .nv.constant4             --------------------------
	.section	.nv.constant4,"a",@progbits
	.align	8
	.align		8
.nv.constant4:
        /*0000*/ 	.dword	vprintf
	.align		8
        /*0008*/ 	.dword	$str


//--------------------- .text._Z7bfs_gpuP6vertexPiPbS2_S1_S2_ --------------------------
	.section	.text._Z7bfs_gpuP6vertexPiPbS2_S1_S2_,"ax",@progbits
	.align	128
        .global         _Z7bfs_gpuP6vertexPiPbS2_S1_S2_
        .type           _Z7bfs_gpuP6vertexPiPbS2_S1_S2_,@function
        .size           _Z7bfs_gpuP6vertexPiPbS2_S1_S2_,(.L_x_6 - _Z7bfs_gpuP6vertexPiPbS2_S1_S2_)
        .other          _Z7bfs_gpuP6vertexPiPbS2_S1_S2_,@"STO_CUDA_ENTRY STV_DEFAULT"
_Z7bfs_gpuP6vertexPiPbS2_S1_S2_:
.text._Z7bfs_gpuP6vertexPiPbS2_S1_S2_:
[----:B------:R-:W0:Y:S01]  /*0000*/  LDC R1, c[0x0][0x37c] ;  /* 0x0000df00ff017b82 */ /* 0x000e220000000800 */
[----:B------:R-:W1:Y:S01]  /*0010*/  S2R R2, SR_TID.X ;  /* 0x0000000000027919 */ /* 0x000e620000002100 */
[----:B------:R-:W2:Y:S06]  /*0020*/  LDCU UR5, c[0x0][0x2fc] ;  /* 0x00005f80ff0577ac */ /* 0x000eac0008000800 */
[----:B------:R-:W1:Y:S01]  /*0030*/  S2UR UR4, SR_CTAID.X ;  /* 0x00000000000479c3 */ /* 0x000e620000002500 */
[----:B0-----:R-:W-:Y:S01]  /*0040*/  VIADD R1, R1, 0xfffffff8 ;  /* 0xfffffff801017836 */ /* 0x001fe20000000000 */
[----:B------:R-:W0:Y:S01]  /*0050*/  LDCU.64 UR6, c[0x0][0x390] ;  /* 0x00007200ff0677ac */ /* 0x000e220008000a00 */
[----:B------:R-:W3:Y:S05]  /*0060*/  LDCU.64 UR36, c[0x0][0x358] ;  /* 0x00006b00ff2477ac */ /* 0x000eea0008000a00 */
[----:B------:R-:W1:Y:S02]  /*0070*/  LDC R3, c[0x0][0x360] ;  /* 0x0000d800ff037b82 */ /* 0x000e640000000800 */
[----:B-1----:R-:W-:-:S05]  /*0080*/  IMAD R2, R3, UR4, R2 ;  /* 0x0000000403027c24 */ /* 0x002fca000f8e0202 */
[C---:B------:R-:W-:Y:S02]  /*0090*/  ISETP.GE.AND P0, PT, R2.reuse, 0x6, PT ;  /* 0x000000060200780c */ /* 0x040fe40003f06270 */
[----:B------:R-:W-:Y:S02]  /*00a0*/  SHF.R.S32.HI R3, RZ, 0x1f, R2 ;  /* 0x0000001fff037819 */ /* 0x000fe40000011402 */
[----:B0-----:R-:W-:-:S04]  /*00b0*/  IADD3 R18, P1, PT, R2, UR6, RZ ;  /* 0x0000000602127c10 */ /* 0x001fc8000ff3e0ff */
[----:B------:R-:W-:-:S05]  /*00c0*/  IADD3.X R19, PT, PT, R3, UR7, RZ, P1, !PT ;  /* 0x0000000703137c10 */ /* 0x000fca0008ffe4ff */
[----:B------:R-:W3:Y:S02]  /*00d0*/  @P0 LDC.64 R4, c[0x0][0x3a8] ;  /* 0x0000ea00ff040b82 */ /* 0x000ee40000000a00 */
[----:B---3--:R0:W-:Y:S04]  /*00e0*/  @P0 STG.E.U8 desc[UR36][R4.64], RZ ;  /* 0x000000ff04000986 */ /* 0x0081e8000c101124 */
[----:B------:R-:W3:Y:S01]  /*00f0*/  LDG.E.U8 R0, desc[UR36][R18.64] ;  /* 0x0000002412007981 */ /* 0x000ee2000c1e1100 */
[----:B------:R-:W1:Y:S02]  /*0100*/  LDCU UR4, c[0x0][0x2f8] ;  /* 0x00005f00ff0477ac */ /* 0x000e640008000800 */
[----:B-1----:R-:W-:-:S05]  /*0110*/  IADD3 R6, P1, PT, R1, UR4, RZ ;  /* 0x0000000401067c10 */ /* 0x002fca000ff3e0ff */
[----:B--2---:R-:W-:Y:S01]  /*0120*/  IMAD.X R7, RZ, RZ, UR5, P1 ;  /* 0x00000005ff077e24 */ /* 0x004fe200088e06ff */
[----:B---3--:R-:W-:-:S13]  /*0130*/  ISETP.NE.AND P0, PT, R0, 0x1, PT ;  /* 0x000000010000780c */ /* 0x008fda0003f05270 */
[----:B0-----:R-:W-:Y:S05]  /*0140*/  @P0 EXIT ;  /* 0x000000000000094d */ /* 0x001fea0003800000 */
[----:B------:R-:W0:Y:S02]  /*0150*/  LDCU.64 UR4, c[0x0][0x398] ;  /* 0x00007300ff0477ac */ /* 0x000e240008000a00 */
[----:B0-----:R-:W-:-:S04]  /*0160*/  IADD3 R16, P0, PT, R2, UR4, RZ ;  /* 0x0000000402107c10 */ /* 0x001fc8000ff1e0ff */
[----:B------:R-:W-:-:S05]  /*0170*/  IADD3.X R17, PT, PT, R3, UR5, RZ, P0, !PT ;  /* 0x0000000503117c10 */ /* 0x000fca00087fe4ff */
[----:B------:R-:W2:Y:S02]  /*0180*/  LDG.E.U8 R0, desc[UR36][R16.64] ;  /* 0x0000002410007981 */ /* 0x000ea4000c1e1100 */
[----:B--2---:R-:W-:-:S13]  /*0190*/  ISETP.NE.AND P0, PT, R0, RZ, PT ;  /* 0x000000ff0000720c */ /* 0x004fda0003f05270 */
[----:B------:R-:W-:Y:S05]  /*01a0*/  @P0 EXIT ;  /* 0x000000000000094d */ /* 0x000fea0003800000 */
[----:B------:R-:W-:Y:S01]  /*01b0*/  MOV R0, 0x0 ;  /* 0x0000000000007802 */ /* 0x000fe20000000f00 */
[----:B------:R0:W-:Y:S01]  /*01c0*/  STL [R1], R2 ;  /* 0x0000000201007387 */ /* 0x0001e20000100800 */
[----:B------:R-:W1:Y:S02]  /*01d0*/  LDCU.64 UR4, c[0x4][0x8] ;  /* 0x01000100ff0477ac */ /* 0x000e640008000a00 */
[----:B------:R0:W2:Y:S01]  /*01e0*/  LDC.64 R8, c[0x4][R0] ;  /* 0x0100000000087b82 */ /* 0x0000a20000000a00 */
[----:B-1----:R-:W-:Y:S02]  /*01f0*/  IMAD.U32 R4, RZ, RZ, UR4 ;  /* 0x00000004ff047e24 */ /* 0x002fe4000f8e00ff */
[----:B0-----:R-:W-:-:S07]  /*0200*/  IMAD.U32 R5, RZ, RZ, UR5 ;  /* 0x00000005ff057e24 */ /* 0x001fce000f8e00ff */
[----:B------:R-:W-:-:S07]  /*0210*/  LEPC R20, `(.L_x_0) ;  /* 0x000000001014794e */ /* 0x000fce0000000000 */
[----:B--2---:R-:W-:Y:S05]  /*0220*/  CALL.ABS.NOINC R8 ;  /* 0x0000000008007343 */ /* 0x004fea0003c00000 */
.L_x_0:
[----:B------:R-:W-:Y:S01]  /*0230*/  IMAD.MOV.U32 R8, RZ, RZ, 0x1 ;  /* 0x00000001ff087424 */ /* 0x000fe200078e00ff */
[----:B------:R-:W0:Y:S01]  /*0240*/  LDC.64 R6, c[0x0][0x380] ;  /* 0x0000e000ff067b82 */ /* 0x000e220000000a00 */
[----:B------:R1:W-:Y:S01]  /*0250*/  STG.E.U8 desc[UR36][R18.64], RZ ;  /* 0x000000ff12007986 */ /* 0x0003e2000c101124 */
[----:B------:R-:W-:Y:S05]  /*0260*/  WARPSYNC.ALL ;  /* 0x0000000000007948 */ /* 0x000fea0003800000 */
[----:B------:R1:W-:Y:S01]  /*0270*/  STG.E.U8 desc[UR36][R16.64], R8 ;  /* 0x0000000810007986 */ /* 0x0003e2000c101124 */
[----:B0-----:R-:W-:Y:S01]  /*0280*/  IMAD.WIDE R6, R2, 0x8, R6 ;  /* 0x0000000802067825 */ /* 0x001fe200078e0206 */
[----:B------:R-:W-:Y:S06]  /*0290*/  BAR.SYNC.DEFER_BLOCKING 0x0 ;  /* 0x0000000000007b1d */ /* 0x000fec0000010000 */
[----:B------:R-:W2:Y:S02]  /*02a0*/  LDG.E R0, desc[UR36][R6.64+0x4] ;  /* 0x0000042406007981 */ /* 0x000ea4000c1e1900 */
[----:B--2---:R-:W-:-:S13]  /*02b0*/  ISETP.GE.AND P0, PT, R0, 0x1, PT ;  /* 0x000000010000780c */ /* 0x004fda0003f06270 */
[----:B-1----:R-:W-:Y:S05]  /*02c0*/  @!P0 EXIT ;  /* 0x000000000000894d */ /* 0x002fea0003800000 */
[----:B------:R-:W2:Y:S01]  /*02d0*/  LDG.E R9, desc[UR36][R6.64] ;  /* 0x0000002406097981 */ /* 0x000ea2000c1e1900 */
[----:B------:R-:W0:Y:S01]  /*02e0*/  LDC.64 R4, c[0x0][0x3a0] ;  /* 0x0000e800ff047b82 */ /* 0x000e220000000a00 */
[----:B------:R-:W1:Y:S01]  /*02f0*/  LDCU.64 UR4, c[0x0][0x398] ;  /* 0x00007300ff0477ac */ /* 0x000e620008000a00 */
[----:B------:R-:W-:Y:S01]  /*0300*/  BSSY.RECONVERGENT B0, `(.L_x_1) ;  /* 0x0000025000007945 */ /* 0x000fe20003800200 */
[----:B--2---:R-:W-:-:S05]  /*0310*/  IMAD.IADD R0, R9, 0x1, R0 ;  /* 0x0000000109007824 */ /* 0x004fca00078e0200 */
[----:B------:R-:W-:-:S05]  /*0320*/  VIADDMNMX R8, R9, 0x1, R0, !PT ;  /* 0x0000000109087846 */ /* 0x000fca0007800100 */
[----:B------:R-:W-:Y:S02]  /*0330*/  IMAD.IADD R3, R8, 0x1, -R9 ;  /* 0x0000000108037824 */ /* 0x000fe400078e0a09 */
[----:B------:R-:W-:-:S03]  /*0340*/  IMAD.IADD R10, R9, 0x1, -R8 ;  /* 0x00000001090a7824 */ /* 0x000fc600078e0a08 */
[----:B------:R-:W-:Y:S01]  /*0350*/  LOP3.LUT P1, R8, R3, 0x3, RZ, 0xc0, !PT ;  /* 0x0000000303087812 */ /* 0x000fe2000782c0ff */
[----:B0-----:R-:W-:Y:S01]  /*0360*/  IMAD.WIDE R2, R2, 0x4, R4 ;  /* 0x0000000402027825 */ /* 0x001fe200078e0204 */
[----:B------:R-:W-:-:S03]  /*0370*/  ISETP.GT.U32.AND P0, PT, R10, -0x4, PT ;  /* 0xfffffffc0a00780c */ /* 0x000fc60003f04070 */
[----:B------:R-:W-:-:S08]  /*0380*/  IMAD.MOV.U32 R5, RZ, RZ, R9 ;  /* 0x000000ffff057224 */ /* 0x000fd000078e0009 */
[----:B-1----:R-:W-:Y:S05]  /*0390*/  @!P1 BRA `(.L_x_2) ;  /* 0x00000000006c9947 */ /* 0x002fea0003800000 */
[----:B------:R-:W0:Y:S01]  /*03a0*/  LDC.64 R6, c[0x0][0x388] ;  /* 0x0000e200ff067b82 */ /* 0x000e220000000a00 */
[----:B------:R-:W-:Y:S02]  /*03b0*/  IMAD.MOV R4, RZ, RZ, -R8 ;  /* 0x000000ffff047224 */ /* 0x000fe400078e0a08 */
[----:B------:R-:W-:-:S07]  /*03c0*/  IMAD.MOV.U32 R5, RZ, RZ, R9 ;  /* 0x000000ffff057224 */ /* 0x000fce00078e0009 */
.L_x_3:
[----:B0-----:R-:W-:-:S06]  /*03d0*/  IMAD.WIDE R12, R5, 0x4, R6 ;  /* 0x00000004050c7825 */ /* 0x001fcc00078e0206 */
[----:B------:R-:W2:Y:S02]  /*03e0*/  LDG.E R13, desc[UR36][R12.64] ;  /* 0x000000240c0d7981 */ /* 0x000ea4000c1e1900 */
[----:B--2---:R-:W-:Y:S02]  /*03f0*/  SHF.R.S32.HI R20, RZ, 0x1f, R13 ;  /* 0x0000001fff147819 */ /* 0x004fe4000001140d */
[----:B------:R-:W-:-:S04]  /*0400*/  IADD3 R14, P1, PT, R13, UR4, RZ ;  /* 0x000000040d0e7c10 */ /* 0x000fc8000ff3e0ff */
[----:B------:R-:W-:-:S05]  /*0410*/  IADD3.X R15, PT, PT, R20, UR5, RZ, P1, !PT ;  /* 0x00000005140f7c10 */ /* 0x000fca0008ffe4ff */
[----:B------:R-:W2:Y:S02]  /*0420*/  LDG.E.U8 R14, desc[UR36][R14.64] ;  /* 0x000000240e0e7981 */ /* 0x000ea4000c1e1100 */
[----:B--2---:R-:W-:-:S13]  /*0430*/  ISETP.NE.AND P1, PT, R14, RZ, PT ;  /* 0x000000ff0e00720c */ /* 0x004fda0003f25270 */
[----:B------:R-:W2:Y:S01]  /*0440*/  @!P1 LDG.E R18, desc[UR36][R2.64] ;  /* 0x0000002402129981 */ /* 0x000ea2000c1e1900 */
[----:B------:R-:W0:Y:S01]  /*0450*/  @!P1 LDC.64 R10, c[0x0][0x390] ;  /* 0x0000e400ff0a9b82 */ /* 0x000e220000000a00 */
[----:B------:R-:W-:Y:S02]  /*0460*/  IMAD.MOV.U32 R19, RZ, RZ, 0x1 ;  /* 0x00000001ff137424 */ /* 0x000fe400078e00ff */
[----:B------:R-:W-:Y:S02]  /*0470*/  VIADD R4, R4, 0x1 ;  /* 0x0000000104047836 */ /* 0x000fe40000000000 */
[----:B------:R-:W-:Y:S01]  /*0480*/  VIADD R5, R5, 0x1 ;  /* 0x0000000105057836 */ /* 0x000fe20000000000 */
[----:B------:R-:W-:Y:S02]  /*0490*/  @!P1 PRMT R14, R19, 0x7610, R14 ;  /* 0x00007610130e9816 */ /* 0x000fe4000000000e */
[----:B------:R-:W1:Y:S08]  /*04a0*/  @!P1 LDC.64 R16, c[0x0][0x3a0] ;  /* 0x0000e800ff109b82 */ /* 0x000e700000000a00 */
[----:B------:R-:W3:Y:S01]  /*04b0*/  @!P1 LDC.64 R8, c[0x0][0x3a8] ;  /* 0x0000ea00ff089b82 */ /* 0x000ee20000000a00 */
[----:B0-----:R-:W-:-:S05]  /*04c0*/  @!P1 IADD3 R10, P2, PT, R13, R10, RZ ;  /* 0x0000000a0d0a9210 */ /* 0x001fca0007f5e0ff */
[----:B------:R-:W-:Y:S02]  /*04d0*/  @!P1 IMAD.X R11, R20, 0x1, R11, P2 ;  /* 0x00000001140b9824 */ /* 0x000fe400010e060b */
[----:B-1----:R-:W-:-:S04]  /*04e0*/  @!P1 IMAD.WIDE R12, R13, 0x4, R16 ;  /* 0x000000040d0c9825 */ /* 0x002fc800078e0210 */
[----:B--2---:R-:W-:-:S05]  /*04f0*/  @!P1 VIADD R17, R18, 0x1 ;  /* 0x0000000112119836 */ /* 0x004fca0000000000 */
[----:B------:R1:W-:Y:S04]  /*0500*/  @!P1 STG.E desc[UR36][R12.64], R17 ;  /* 0x000000110c009986 */ /* 0x0003e8000c101924 */
[----:B------:R1:W-:Y:S04]  /*0510*/  @!P1 STG.E.U8 desc[UR36][R10.64], R14 ;  /* 0x0000000e0a009986 */ /* 0x0003e8000c101124 */
[----:B---3--:R1:W-:Y:S01]  /*0520*/  @!P1 STG.E.U8 desc[UR36][R8.64], RZ ;  /* 0x000000ff08009986 */ /* 0x0083e2000c101124 */
[----:B------:R-:W-:-:S13]  /*0530*/  ISETP.NE.AND P1, PT, R4, RZ, PT ;  /* 0x000000ff0400720c */ /* 0x000fda0003f25270 */
[----:B-1----:R-:W-:Y:S05]  /*0540*/  @P1 BRA `(.L_x_3) ;  /* 0xfffffffc00a01947 */ /* 0x002fea000383ffff */
.L_x_2:
[----:B------:R-:W-:Y:S05]  /*0550*/  BSYNC.RECONVERGENT B0 ;  /* 0x0000000000007941 */ /* 0x000fea0003800200 */
.L_x_1:
[----:B------:R-:W-:Y:S05]  /*0560*/  @P0 EXIT ;  /* 0x000000000000094d */ /* 0x000fea0003800000 */
[----:B------:R-:W0:Y:S01]  /*0570*/  LDCU.64 UR4, c[0x0][0x388] ;  /* 0x00007100ff0477ac */ /* 0x000e220008000a00 */
[----:B------:R-:W1:Y:S01]  /*0580*/  LDCU.64 UR6, c[0x0][0x398] ;  /* 0x00007300ff0677ac */ /* 0x000e620008000a00 */
[----:B0-----:R-:W-:-:S04]  /*0590*/  UIADD3 UR4, UP0, UPT, UR4, 0x8, URZ ;  /* 0x0000000804047890 */ /* 0x001fc8000ff1e0ff */
[----:B-1----:R-:W-:-:S12]  /*05a0*/  UIADD3.X UR5, UPT, UPT, URZ, UR5, URZ, UP0, !UPT ;  /* 0x00000005ff057290 */ /* 0x002fd800087fe4ff */
.L_x_4:
[----:B------:R-:W-:Y:S02]  /*05b0*/  IMAD.U32 R6, RZ, RZ, UR4 ;  /* 0x00000004ff067e24 */ /* 0x000fe4000f8e00ff */
[----:B------:R-:W-:Y:S02]  /*05c0*/  IMAD.U32 R7, RZ, RZ, UR5 ;  /* 0x00000005ff077e24 */ /* 0x000fe4000f8e00ff */
[----:B------:R-:W-:-:S05]  /*05d0*/  IMAD.WIDE R6, R5, 0x4, R6 ;  /* 0x0000000405067825 */ /* 0x000fca00078e0206 */
[----:B------:R-:W2:Y:S02]  /*05e0*/  LDG.E R9, desc[UR36][R6.64+-0x8] ;  /* 0xfffff82406097981 */ /* 0x000ea4000c1e1900 */
[----:B--2---:R-:W-:Y:S02]  /*05f0*/  SHF.R.S32.HI R16, RZ, 0x1f, R9 ;  /* 0x0000001fff107819 */ /* 0x004fe40000011409 */
[----:B------:R-:W-:-:S04]  /*0600*/  IADD3 R14, P0, PT, R9, UR6, RZ ;  /* 0x00000006090e7c10 */ /* 0x000fc8000ff1e0ff */
[----:B------:R-:W-:-:S05]  /*0610*/  IADD3.X R15, PT, PT, R16, UR7, RZ, P0, !PT ;  /* 0x00000007100f7c10 */ /* 0x000fca00087fe4ff */
[----:B------:R-:W2:Y:S02]  /*0620*/  LDG.E.U8 R14, desc[UR36][R14.64] ;  /* 0x000000240e0e7981 */ /* 0x000ea4000c1e1100 */
[----:B--2---:R-:W-:-:S13]  /*0630*/  ISETP.NE.AND P0, PT, R14, RZ, PT ;  /* 0x000000ff0e00720c */ /* 0x004fda0003f05270 */
[----:B------:R-:W2:Y:S01]  /*0640*/  @!P0 LDG.E R4, desc[UR36][R2.64] ;  /* 0x0000002402048981 */ /* 0x000ea2000c1e1900 */
[----:B------:R-:W0:Y:S08]  /*0650*/  @!P0 LDC.64 R18, c[0x0][0x390] ;  /* 0x0000e400ff128b82 */ /* 0x000e300000000a00 */
[----:B------:R-:W1:Y:S08]  /*0660*/  @!P0 LDC.64 R12, c[0x0][0x3a0] ;  /* 0x0000e800ff0c8b82 */ /* 0x000e700000000a00 */
[----:B------:R-:W3:Y:S01]  /*0670*/  @!P0 LDC.64 R10, c[0x0][0x3a8] ;  /* 0x0000ea00ff0a8b82 */ /* 0x000ee20000000a00 */
[----:B0-----:R-:W-:Y:S01]  /*0680*/  @!P0 IADD3 R8, P1, PT, R9, R18, RZ ;  /* 0x0000001209088210 */ /* 0x001fe20007f3e0ff */
[----:B------:R-:W-:-:S05]  /*0690*/  IMAD.MOV.U32 R18, RZ, RZ, 0x1 ;  /* 0x00000001ff127424 */ /* 0x000fca00078e00ff */
[----:B------:R-:W-:Y:S01]  /*06a0*/  @!P0 PRMT R15, R18, 0x7610, R15 ;  /* 0x00007610120f8816 */ /* 0x000fe2000000000f */
[----:B-1----:R-:W-:-:S04]  /*06b0*/  @!P0 IMAD.WIDE R12, R9, 0x4, R12 ;  /* 0x00000004090c8825 */ /* 0x002fc800078e020c */
[----:B------:R-:W-:Y:S02]  /*06c0*/  @!P0 IMAD.X R9, R16, 0x1, R19, P1 ;  /* 0x0000000110098824 */ /* 0x000fe400008e0613 */
[----:B--2---:R-:W-:-:S05]  /*06d0*/  @!P0 VIADD R17, R4, 0x1 ;  /* 0x0000000104118836 */ /* 0x004fca0000000000 */
[----:B------:R-:W-:Y:S04]  /*06e0*/  @!P0 STG.E desc[UR36][R12.64], R17 ;  /* 0x000000110c008986 */ /* 0x000fe8000c101924 */
[----:B------:R0:W-:Y:S04]  /*06f0*/  @!P0 STG.E.U8 desc[UR36][R8.64], R15 ;  /* 0x0000000f08008986 */ /* 0x0001e8000c101124 */
[----:B---3--:R1:W-:Y:S04]  /*0700*/  @!P0 STG.E.U8 desc[UR36][R10.64], RZ ;  /* 0x000000ff0a008986 */ /* 0x0083e8000c101124 */
[----:B------:R-:W2:Y:S02]  /*0710*/  LDG.E R19, desc[UR36][R6.64+-0x4] ;  /* 0xfffffc2406137981 */ /* 0x000ea4000c1e1900 */
[----:B--2---:R-:W-:-:S02]  /*0720*/  SHF.R.S32.HI R18, RZ, 0x1f, R19 ;  /* 0x0000001fff127819 */ /* 0x004fc40000011413 */
[----:B------:R-:W-:-:S04]  /*0730*/  IADD3 R14, P0, PT, R19, UR6, RZ ;  /* 0x00000006130e7c10 */ /* 0x000fc8000ff1e0ff */
[----:B0-----:R-:W-:-:S05]  /*0740*/  IADD3.X R15, PT, PT, R18, UR7, RZ, P0, !PT ;  /* 0x00000007120f7c10 */ /* 0x001fca00087fe4ff */
[----:B------:R-:W2:Y:S02]  /*0750*/  LDG.E.U8 R14, desc[UR36][R14.64] ;  /* 0x000000240e0e7981 */ /* 0x000ea4000c1e1100 */
[----:B--2---:R-:W-:-:S13]  /*0760*/  ISETP.NE.AND P0, PT, R14, RZ, PT ;  /* 0x000000ff0e00720c */ /* 0x004fda0003f05270 */
[----:B------:R-:W2:Y:S01]  /*0770*/  @!P0 LDG.E R4, desc[UR36][R2.64] ;  /* 0x0000002402048981 */ /* 0x000ea2000c1e1900 */
[----:B------:R-:W0:Y:S08]  /*0780*/  @!P0 LDC.64 R20, c[0x0][0x390] ;  /* 0x0000e400ff148b82 */ /* 0x000e300000000a00 */
[----:B------:R-:W1:Y:S08]  /*0790*/  @!P0 LDC.64 R16, c[0x0][0x3a0] ;  /* 0x0000e800ff108b82 */ /* 0x000e700000000a00 */
[----:B------:R-:W3:Y:S01]  /*07a0*/  @!P0 LDC.64 R12, c[0x0][0x3a8] ;  /* 0x0000ea00ff0c8b82 */ /* 0x000ee20000000a00 */
[----:B0-----:R-:W-:Y:S01]  /*07b0*/  @!P0 IADD3 R8, P1, PT, R19, R20, RZ ;  /* 0x0000001413088210 */ /* 0x001fe20007f3e0ff */
[----:B------:R-:W-:-:S04]  /*07c0*/  IMAD.MOV.U32 R20, RZ, RZ, 0x1 ;  /* 0x00000001ff147424 */ /* 0x000fc800078e00ff */
[----:B------:R-:W-:Y:S01]  /*07d0*/  @!P0 IMAD.X R9, R18, 0x1, R21, P1 ;  /* 0x0000000112098824 */ /* 0x000fe200008e0615 */
[----:B------:R-:W-:Y:S01]  /*07e0*/  @!P0 PRMT R15, R20, 0x7610, R15 ;  /* 0x00007610140f8816 */ /* 0x000fe2000000000f */
[----:B-1----:R-:W-:-:S04]  /*07f0*/  @!P0 IMAD.WIDE R10, R19, 0x4, R16 ;  /* 0x00000004130a8825 */ /* 0x002fc800078e0210 */
        /* <DEDUP_REMOVED lines=30> */
[----:B------:R-:W0:Y:S01]  /*09e0*/  @!P0 LDC.64 R20, c[0x0][0x390] ;  /* 0x0000e400ff148b82 */ /* 0x000e220000000a00 */
[----:B-1----:R-:W-:Y:S02]  /*09f0*/  IMAD.MOV.U32 R10, RZ, RZ, 0x1 ;  /* 0x00000001ff0a7424 */ /* 0x002fe400078e00ff */
[----:B------:R-:W-:-:S05]  /*0a00*/  VIADD R5, R5, 0x4 ;  /* 0x0000000405057836 */ /* 0x000fca0000000000 */
[----:B------:R-:W1:Y:S08]  /*0a10*/  @!P0 LDC.64 R12, c[0x0][0x3a0] ;  /* 0x0000e800ff0c8b82 */ /* 0x000e700000000a00 */
[----:B------:R-:W3:Y:S01]  /*0a20*/  @!P0 LDC.64 R16, c[0x0][0x3a8] ;  /* 0x0000ea00ff108b82 */ /* 0x000ee20000000a00 */
[----:B0-----:R-:W-:-:S05]  /*0a30*/  @!P0 IADD3 R8, P1, PT, R7, R20, RZ ;  /* 0x0000001407088210 */ /* 0x001fca0007f3e0ff */
[----:B------:R-:W-:Y:S02]  /*0a40*/  @!P0 IMAD.X R9, R18, 0x1, R21, P1 ;  /* 0x0000000112098824 */ /* 0x000fe400008e0615 */
[----:B-1----:R-:W-:-:S04]  /*0a50*/  @!P0 IMAD.WIDE R6, R7, 0x4, R12 ;  /* 0x0000000407068825 */ /* 0x002fc800078e020c */
[----:B--2---:R-:W-:Y:S01]  /*0a60*/  @!P0 VIADD R11, R4, 0x1 ;  /* 0x00000001040b8836 */ /* 0x004fe20000000000 */
[----:B------:R-:W-:-:S04]  /*0a70*/  @!P0 PRMT R4, R10, 0x7610, R4 ;  /* 0x000076100a048816 */ /* 0x000fc80000000004 */
[----:B------:R0:W-:Y:S04]  /*0a80*/  @!P0 STG.E desc[UR36][R6.64], R11 ;  /* 0x0000000b06008986 */ /* 0x0001e8000c101924 */
[----:B------:R0:W-:Y:S04]  /*0a90*/  @!P0 STG.E.U8 desc[UR36][R8.64], R4 ;  /* 0x0000000408008986 */ /* 0x0001e8000c101124 */
[----:B---3--:R0:W-:Y:S01]  /*0aa0*/  @!P0 STG.E.U8 desc[UR36][R16.64], RZ ;  /* 0x000000ff10008986 */ /* 0x0081e2000c101124 */
[----:B------:R-:W-:-:S13]  /*0ab0*/  ISETP.GE.AND P0, PT, R5, R0, PT ;  /* 0x000000000500720c */ /* 0x000fda0003f06270 */
[----:B0-----:R-:W-:Y:S05]  /*0ac0*/  @!P0 BRA `(.L_x_4) ;  /* 0xfffffff800b88947 */ /* 0x001fea000383ffff */
[----:B------:R-:W-:Y:S05]  /*0ad0*/  EXIT ;  /* 0x000000000000794d */ /* 0x000fea0003800000 */
.L_x_5:
[----:B------:R-:W-:-:S00]  /*0ae0*/  BRA `(.L_x_5) ;  /* 0xfffffffc00fc7947 */ /* 0x000fc0000383ffff */
[----:B------:R-:W-:-:S00]  /*0af0*/  NOP ;  /* 0x0000000000007918 */ /* 0x000fc00000000000 */
        /* <DEDUP_REMOVED lines=8> */
.L_x_6:


//--------------------- .nv.global.init           --------------------------
	.section	.nv.global.init,"aw",@progbits
.nv.global.init:
	.type		$str,@object
	.size		$str,(.L_0 - $str)
$str:
        /*0000*/ 	.byte	0x25, 0x64, 0x20, 0x00
.L_0:


//--------------------- .nv.shared.reserved.0     --------------------------
	.section	.nv.shared.reserved.0,"aw",@nobits
	.weak		__nv_reservedSMEM_offset_0_alias
	.size		__nv_reservedSMEM_offset_0_alias, 0, 64
	.other		__nv_reservedSMEM_offset_0_alias,@"STO_CUDA_RESERVED_SHARED STV_DEFAULT"
__nv_reservedSMEM_offset_0_alias:
	.zero		0
	.zero		64


//--------------------- .nv.constant0._Z7bfs_gpuP6vertexPiPbS2_S1_S2_ --------------------------
	.section	.nv.constant0._Z7bfs_gpuP6vertexPiPbS2_S1_S2_,"a",@progbits
	.sectionflags	@""
	.align	4
.nv.constant0._Z7bfs_gpuP6vertexPiPbS2_S1_S2_:
	.zero		944


//--------------------- SYMBOLS --------------------------

	.type		.nv.reservedSmem.offset0,@object
	.size		.nv.reservedSmem.offset0,0x4
	.type		vprintf,@function
